//
// Generated by NVIDIA NVVM Compiler
//
// Compiler Build ID: CL-36424714
// Cuda compilation tools, release 13.0, V13.0.88
// Based on NVVM 20.0.0
//

.version 9.0
.target sm_100
.address_size 64

	// .globl	_Z3dotPfS_S_
// _ZZ3dotPfS_S_E5cache has been demoted

.visible .entry _Z3dotPfS_S_(
	.param .u64 .ptr .align 1 _Z3dotPfS_S__param_0,
	.param .u64 .ptr .align 1 _Z3dotPfS_S__param_1,
	.param .u64 .ptr .align 1 _Z3dotPfS_S__param_2
)
{
	.reg .pred 	%p<7>;
	.reg .b32 	%r<18>;
	.reg .b32 	%f<14>;
	.reg .b64 	%rd<12>;
	// demoted variable
	.shared .align 4 .b8 _ZZ3dotPfS_S_E5cache[1024];
	ld.param.u64 	%rd3, [_Z3dotPfS_S__param_0];
	ld.param.u64 	%rd4, [_Z3dotPfS_S__param_1];
	ld.param.u64 	%rd5, [_Z3dotPfS_S__param_2];
	mov.u32 	%r1, %tid.x;
	mov.u32 	%r2, %ctaid.x;
	mov.u32 	%r17, %ntid.x;
	mad.lo.s32 	%r16, %r2, %r17, %r1;
	setp.gt.s32 	%p1, %r16, 16383;
	mov.f32 	%f13, 0f00000000;
	@%p1 bra 	$L__BB0_3;
	mov.u32 	%r11, %nctaid.x;
	mul.lo.s32 	%r5, %r17, %r11;
	cvta.to.global.u64 	%rd1, %rd3;
	cvta.to.global.u64 	%rd2, %rd4;
	mov.f32 	%f13, 0f00000000;
$L__BB0_2:
	mul.wide.s32 	%rd6, %r16, 4;
	add.s64 	%rd7, %rd1, %rd6;
	ld.global.f32 	%f6, [%rd7];
	add.s64 	%rd8, %rd2, %rd6;
	ld.global.f32 	%f7, [%rd8];
	fma.rn.f32 	%f13, %f6, %f7, %f13;
	add.s32 	%r16, %r16, %r5;
	setp.lt.s32 	%p2, %r16, 16384;
	@%p2 bra 	$L__BB0_2;
$L__BB0_3:
	shl.b32 	%r12, %r1, 2;
	mov.u32 	%r13, _ZZ3dotPfS_S_E5cache;
	add.s32 	%r8, %r13, %r12;
	st.shared.f32 	[%r8], %f13;
	bar.sync 	0;
	setp.lt.u32 	%p3, %r17, 2;
	@%p3 bra 	$L__BB0_7;
$L__BB0_4:
	shr.u32 	%r10, %r17, 1;
	setp.ge.u32 	%p4, %r1, %r10;
	@%p4 bra 	$L__BB0_6;
	shl.b32 	%r14, %r10, 2;
	add.s32 	%r15, %r8, %r14;
	ld.shared.f32 	%f8, [%r15];
	ld.shared.f32 	%f9, [%r8];
	add.f32 	%f10, %f8, %f9;
	st.shared.f32 	[%r8], %f10;
$L__BB0_6:
	bar.sync 	0;
	setp.gt.u32 	%p5, %r17, 3;
	mov.u32 	%r17, %r10;
	@%p5 bra 	$L__BB0_4;
$L__BB0_7:
	setp.ne.s32 	%p6, %r1, 0;
	@%p6 bra 	$L__BB0_9;
	ld.shared.f32 	%f11, [_ZZ3dotPfS_S_E5cache];
	cvta.to.global.u64 	%rd9, %rd5;
	mul.wide.u32 	%rd10, %r2, 4;
	add.s64 	%rd11, %rd9, %rd10;
	st.global.f32 	[%rd11], %f11;
$L__BB0_9:
	ret;

}


// ===== COMPILED SASS (sm_100) =====

	.target	sm_100

	.elftype	@"ET_EXEC"


//--------------------- .note.nv.tkinfo           --------------------------
	.section	.note.nv.tkinfo,"",@"SHT_NOTE"
	.sectionflags	@"SHF_NOTE_NV_TKINFO"
	.tkinfo
        /*0018*/ 	.word	0x00000002
        /*0030*/ 	.string	""
        /*0030*/ 	.string	"ptxas"
        /*0030*/ 	.string	"Cuda compilation tools, release 13.0, V13.0.88"
        /*0030*/ 	.string	"Build cuda_13.0.r13.0/compiler.36424714_0"
        /*0030*/ 	.string	"-arch sm_100 -m 64 "



//--------------------- .note.nv.cuinfo           --------------------------
	.section	.note.nv.cuinfo,"",@"SHT_NOTE"
	.sectionflags	@"SHF_NOTE_NV_CUINFO"
        /*0018*/ 	.short	0x0002
        /*001a*/ 	.short	0x0064
        /*001c*/ 	.short	0x0082
	.zero		2


//--------------------- .nv.info                  --------------------------
	.section	.nv.info,"",@"SHT_CUDA_INFO"
	.align	4


	//----- nvinfo : EIATTR_REGCOUNT
	.align		4
        /*0000*/ 	.byte	0x04, 0x2f
        /*0002*/ 	.short	(.L_1 - .L_0)
	.align		4
.L_0:
        /*0004*/ 	.word	index@(_Z3dotPfS_S_)
        /*0008*/ 	.word	0x00000012


	//----- nvinfo : EIATTR_FRAME_SIZE
	.align		4
.L_1:
        /*000c*/ 	.byte	0x04, 0x11
        /*000e*/ 	.short	(.L_3 - .L_2)
	.align		4
.L_2:
        /*0010*/ 	.word	index@(_Z3dotPfS_S_)
        /*0014*/ 	.word	0x00000000


	//----- nvinfo : EIATTR_MIN_STACK_SIZE
	.align		4
.L_3:
        /*0018*/ 	.byte	0x04, 0x12
        /*001a*/ 	.short	(.L_5 - .L_4)
	.align		4
.L_4:
        /*001c*/ 	.word	index@(_Z3dotPfS_S_)
        /*0020*/ 	.word	0x00000000
.L_5:


//--------------------- .nv.compat                --------------------------
	.section	.nv.compat,"",@"SHT_CUDA_COMPAT_INFO"
	.align	4
        /*0000*/ 	.byte	0x02, 0x09, 0x00, 0x00, 0x02, 0x02, 0x01, 0x00, 0x02, 0x05, 0x05, 0x00, 0x03, 0x07, 0x01, 0x01
        /*0010*/ 	.byte	0x02, 0x03, 0x00, 0x00, 0x02, 0x06, 0x01, 0x00, 0x04, 0x0b, 0x08, 0x00, 0x09, 0x00, 0x00, 0x00
        /*0020*/ 	.byte	0x00, 0x00, 0x00, 0x00


//--------------------- .nv.info._Z3dotPfS_S_     --------------------------
	.section	.nv.info._Z3dotPfS_S_,"",@"SHT_CUDA_INFO"
	.sectionflags	@""
	.align	4


	//----- nvinfo : EIATTR_CUDA_API_VERSION
	.align		4
        /*0000*/ 	.byte	0x04, 0x37
        /*0002*/ 	.short	(.L_7 - .L_6)
.L_6:
        /*0004*/ 	.word	0x00000082


	//----- nvinfo : EIATTR_KPARAM_INFO
	.align		4
.L_7:
        /*0008*/ 	.byte	0x04, 0x17
        /*000a*/ 	.short	(.L_9 - .L_8)
.L_8:
        /*000c*/ 	.word	0x00000000
        /*0010*/ 	.short	0x0002
        /*0012*/ 	.short	0x0010
        /*0014*/ 	.byte	0x00, 0xf5, 0x21, 0x00


	//----- nvinfo : EIATTR_KPARAM_INFO
	.align		4
.L_9:
        /*0018*/ 	.byte	0x04, 0x17
        /*001a*/ 	.short	(.L_11 - .L_10)
.L_10:
        /*001c*/ 	.word	0x00000000
        /*0020*/ 	.short	0x0001
        /*0022*/ 	.short	0x0008
        /*0024*/ 	.byte	0x00, 0xf5, 0x21, 0x00


	//----- nvinfo : EIATTR_KPARAM_INFO
	.align		4
.L_11:
        /*0028*/ 	.byte	0x04, 0x17
        /*002a*/ 	.short	(.L_13 - .L_12)
.L_12:
        /*002c*/ 	.word	0x00000000
        /*0030*/ 	.short	0x0000
        /*0032*/ 	.short	0x0000
        /*0034*/ 	.byte	0x00, 0xf5, 0x21, 0x00


	//----- nvinfo : EIATTR_SPARSE_MMA_MASK
	.align		4
.L_13:
        /*0038*/ 	.byte	0x03, 0x50
        /*003a*/ 	.short	0x0000


	//----- nvinfo : EIATTR_MAXREG_COUNT
	.align		4
        /*003c*/ 	.byte	0x03, 0x1b
        /*003e*/ 	.short	0x00ff


	//----- nvinfo : EIATTR_NUM_BARRIERS
	.align		4
        /*0040*/ 	.byte	0x02, 0x4c
        /*0042*/ 	.byte	0x01
	.zero		1


	//----- nvinfo : EIATTR_MERCURY_ISA_VERSION
	.align		4
        /*0044*/ 	.byte	0x03, 0x5f
        /*0046*/ 	.short	0x0101


	//----- nvinfo : EIATTR_VRC_CTA_INIT_COUNT
	.align		4
        /*0048*/ 	.byte	0x02, 0x4a
	.zero		1
	.zero		1


	//----- nvinfo : EIATTR_EXIT_INSTR_OFFSETS
	.align		4
        /*004c*/ 	.byte	0x04, 0x1c
        /*004e*/ 	.short	(.L_15 - .L_14)


	//   ....[0]....
.L_14:
        /*0050*/ 	.word	0x000002d0


	//   ....[1]....
        /*0054*/ 	.word	0x00000350


	//----- nvinfo : EIATTR_CRS_STACK_SIZE
	.align		4
.L_15:
        /*0058*/ 	.byte	0x04, 0x1e
        /*005a*/ 	.short	(.L_17 - .L_16)
.L_16:
        /*005c*/ 	.word	0x00000000


	//----- nvinfo : EIATTR_CBANK_PARAM_SIZE
	.align		4
.L_17:
        /*0060*/ 	.byte	0x03, 0x19
        /*0062*/ 	.short	0x0018


	//----- nvinfo : EIATTR_PARAM_CBANK
	.align		4
        /*0064*/ 	.byte	0x04, 0x0a
        /*0066*/ 	.short	(.L_19 - .L_18)
	.align		4
.L_18:
        /*0068*/ 	.word	index@(.nv.constant0._Z3dotPfS_S_)
        /*006c*/ 	.short	0x0380
        /*006e*/ 	.short	0x0018


	//----- nvinfo : EIATTR_SW_WAR
	.align		4
.L_19:
        /*0070*/ 	.byte	0x04, 0x36
        /*0072*/ 	.short	(.L_21 - .L_20)
.L_20:
        /*0074*/ 	.word	0x00000008
.L_21:


//--------------------- .nv.callgraph             --------------------------
	.section	.nv.callgraph,"",@"SHT_CUDA_CALLGRAPH"
	.align	4
	.sectionentsize	8
	.align		4
        /*0000*/ 	.word	0x00000000
	.align		4
        /*0004*/ 	.word	0xffffffff
	.align		4
        /*0008*/ 	.word	0x00000000
	.align		4
        /*000c*/ 	.word	0xfffffffe
	.align		4
        /*0010*/ 	.word	0x00000000
	.align		4
        /*0014*/ 	.word	0xfffffffd
	.align		4
        /*0018*/ 	.word	0x00000000
	.align		4
        /*001c*/ 	.word	0xfffffffc


//--------------------- .text._Z3dotPfS_S_        --------------------------
	.section	.text._Z3dotPfS_S_,"ax",@progbits
	.align	128
        .global         _Z3dotPfS_S_
        .type           _Z3dotPfS_S_,@function
        .size           _Z3dotPfS_S_,(.L_x_6 - _Z3dotPfS_S_)
        .other          _Z3dotPfS_S_,@"STO_CUDA_ENTRY STV_DEFAULT"
_Z3dotPfS_S_:
.text._Z3dotPfS_S_:
[----:B------:R-:W-:Y:S01]  /*0000*/  LDC R1, c[0x0][0x37c] ;  /* 0x0000df00ff017b82 */ /* 0x000fe20000000800 */
[----:B------:R-:W0:Y:S01]  /*0010*/  S2R R12, SR_TID.X ;  /* 0x00000000000c7919 */ /* 0x000e220000002100 */
[----:B------:R-:W1:Y:S01]  /*0020*/  LDCU UR4, c[0x0][0x360] ;  /* 0x00006c00ff0477ac */ /* 0x000e620008000800 */
[----:B------:R-:W-:Y:S01]  /*0030*/  BSSY.RECONVERGENT B0, `(.L_x_0) ;  /* 0x0000015000007945 */ /* 0x000fe20003800200 */
[----:B------:R-:W-:Y:S01]  /*0040*/  IMAD.MOV.U32 R11, RZ, RZ, RZ ;  /* 0x000000ffff0b7224 */ /* 0x000fe200078e00ff */
[----:B------:R-:W0:Y:S01]  /*0050*/  S2R R13, SR_CTAID.X ;  /* 0x00000000000d7919 */ /* 0x000e220000002500 */
[----:B------:R-:W2:Y:S01]  /*0060*/  LDCU.64 UR6, c[0x0][0x358] ;  /* 0x00006b00ff0677ac */ /* 0x000ea20008000a00 */
[----:B-1----:R-:W-:Y:S02]  /*0070*/  IMAD.U32 R10, RZ, RZ, UR4 ;  /* 0x00000004ff0a7e24 */ /* 0x002fe4000f8e00ff */
[----:B0-----:R-:W-:-:S05]  /*0080*/  IMAD R0, R13, UR4, R12 ;  /* 0x000000040d007c24 */ /* 0x001fca000f8e020c */
[----:B------:R-:W-:-:S13]  /*0090*/  ISETP.GT.AND P0, PT, R0, 0x3fff, PT ;  /* 0x00003fff0000780c */ /* 0x000fda0003f04270 */
[----:B--2---:R-:W-:Y:S05]  /*00a0*/  @P0 BRA `(.L_x_1) ;  /* 0x0000000000340947 */ /* 0x004fea0003800000 */
[----:B------:R-:W0:Y:S01]  /*00b0*/  LDC.64 R6, c[0x0][0x380] ;  /* 0x0000e000ff067b82 */ /* 0x000e220000000a00 */
[----:B------:R-:W1:Y:S01]  /*00c0*/  LDCU UR4, c[0x0][0x370] ;  /* 0x00006e00ff0477ac */ /* 0x000e620008000800 */
[----:B------:R-:W-:-:S06]  /*00d0*/  HFMA2 R11, -RZ, RZ, 0, 0 ;  /* 0x00000000ff0b7431 */ /* 0x000fcc00000001ff */
[----:B------:R-:W2:Y:S01]  /*00e0*/  LDC.64 R8, c[0x0][0x388] ;  /* 0x0000e200ff087b82 */ /* 0x000ea20000000a00 */
[----:B-1----:R-:W-:-:S07]  /*00f0*/  IMAD R15, R10, UR4, RZ ;  /* 0x000000040a0f7c24 */ /* 0x002fce000f8e02ff */
.L_x_2:
[----:B0-----:R-:W-:-:S04]  /*0100*/  IMAD.WIDE R2, R0, 0x4, R6 ;  /* 0x0000000400027825 */ /* 0x001fc800078e0206 */
[----:B--2---:R-:W-:Y:S02]  /*0110*/  IMAD.WIDE R4, R0, 0x4, R8 ;  /* 0x0000000400047825 */ /* 0x004fe400078e0208 */
[----:B------:R-:W2:Y:S04]  /*0120*/  LDG.E R2, desc[UR6][R2.64] ;  /* 0x0000000602027981 */ /* 0x000ea8000c1e1900 */
[----:B------:R-:W2:Y:S01]  /*0130*/  LDG.E R4, desc[UR6][R4.64] ;  /* 0x0000000604047981 */ /* 0x000ea2000c1e1900 */
[----:B------:R-:W-:-:S05]  /*0140*/  IMAD.IADD R0, R15, 0x1, R0 ;  /* 0x000000010f007824 */ /* 0x000fca00078e0200 */
[----:B------:R-:W-:Y:S01]  /*0150*/  ISETP.GE.AND P0, PT, R0, 0x4000, PT ;  /* 0x000040000000780c */ /* 0x000fe20003f06270 */
[----:B--2---:R-:W-:-:S12]  /*0160*/  FFMA R11, R2, R4, R11 ;  /* 0x00000004020b7223 */ /* 0x004fd8000000000b */
[----:B------:R-:W-:Y:S05]  /*0170*/  @!P0 BRA `(.L_x_2) ;  /* 0xfffffffc00e08947 */ /* 0x000fea000383ffff */
.L_x_1:
[----:B------:R-:W-:Y:S05]  /*0180*/  BSYNC.RECONVERGENT B0 ;  /* 0x0000000000007941 */ /* 0x000fea0003800200 */
.L_x_0:
[----:B------:R-:W0:Y:S01]  /*0190*/  S2UR UR5, SR_CgaCtaId ;  /* 0x00000000000579c3 */ /* 0x000e220000008800 */
[----:B------:R-:W-:Y:S01]  /*01a0*/  UMOV UR4, 0x400 ;  /* 0x0000040000047882 */ /* 0x000fe20000000000 */
[----:B------:R-:W-:Y:S02]  /*01b0*/  ISETP.GE.U32.AND P1, PT, R10, 0x2, PT ;  /* 0x000000020a00780c */ /* 0x000fe40003f26070 */
[----:B------:R-:W-:Y:S01]  /*01c0*/  ISETP.NE.AND P0, PT, R12, RZ, PT ;  /* 0x000000ff0c00720c */ /* 0x000fe20003f05270 */
[----:B0-----:R-:W-:-:S06]  /*01d0*/  ULEA UR4, UR5, UR4, 0x18 ;  /* 0x0000000405047291 */ /* 0x001fcc000f8ec0ff */
[----:B------:R-:W-:-:S05]  /*01e0*/  LEA R0, R12, UR4, 0x2 ;  /* 0x000000040c007c11 */ /* 0x000fca000f8e10ff */
[----:B------:R0:W-:Y:S01]  /*01f0*/  STS [R0], R11 ;  /* 0x0000000b00007388 */ /* 0x0001e20000000800 */
[----:B------:R-:W-:Y:S06]  /*0200*/  BAR.SYNC.DEFER_BLOCKING 0x0 ;  /* 0x0000000000007b1d */ /* 0x000fec0000010000 */
[----:B------:R-:W-:Y:S05]  /*0210*/  @!P1 BRA `(.L_x_3) ;  /* 0x00000000002c9947 */ /* 0x000fea0003800000 */
.L_x_4:
[----:B------:R-:W-:-:S04]  /*0220*/  SHF.R.U32.HI R5, RZ, 0x1, R10 ;  /* 0x00000001ff057819 */ /* 0x000fc8000001160a */
[----:B------:R-:W-:-:S13]  /*0230*/  ISETP.GE.U32.AND P1, PT, R12, R5, PT ;  /* 0x000000050c00720c */ /* 0x000fda0003f26070 */
[----:B------:R-:W-:Y:S01]  /*0240*/  @!P1 LEA R2, R5, R0, 0x2 ;  /* 0x0000000005029211 */ /* 0x000fe200078e10ff */
[----:B------:R-:W-:Y:S05]  /*0250*/  @!P1 LDS R3, [R0] ;  /* 0x0000000000039984 */ /* 0x000fea0000000800 */
[----:B------:R-:W1:Y:S02]  /*0260*/  @!P1 LDS R2, [R2] ;  /* 0x0000000002029984 */ /* 0x000e640000000800 */
[----:B-1----:R-:W-:-:S05]  /*0270*/  @!P1 FADD R3, R2, R3 ;  /* 0x0000000302039221 */ /* 0x002fca0000000000 */
[----:B------:R1:W-:Y:S01]  /*0280*/  @!P1 STS [R0], R3 ;  /* 0x0000000300009388 */ /* 0x0003e20000000800 */
[----:B------:R-:W-:Y:S01]  /*0290*/  BAR.SYNC.DEFER_BLOCKING 0x0 ;  /* 0x0000000000007b1d */ /* 0x000fe20000010000 */
[----:B------:R-:W-:Y:S02]  /*02a0*/  ISETP.GT.U32.AND P1, PT, R10, 0x3, PT ;  /* 0x000000030a00780c */ /* 0x000fe40003f24070 */
[----:B------:R-:W-:-:S11]  /*02b0*/  MOV R10, R5 ;  /* 0x00000005000a7202 */ /* 0x000fd60000000f00 */
[----:B-1----:R-:W-:Y:S05]  /*02c0*/  @P1 BRA `(.L_x_4) ;  /* 0xfffffffc00d41947 */ /* 0x002fea000383ffff */
.L_x_3:
[----:B------:R-:W-:Y:S05]  /*02d0*/  @P0 EXIT ;  /* 0x000000000000094d */ /* 0x000fea0003800000 */
[----:B------:R-:W1:Y:S01]  /*02e0*/  S2UR UR5, SR_CgaCtaId ;  /* 0x00000000000579c3 */ /* 0x000e620000008800 */
[----:B------:R-:W-:-:S07]  /*02f0*/  UMOV UR4, 0x400 ;  /* 0x0000040000047882 */ /* 0x000fce0000000000 */
[----:B------:R-:W2:Y:S01]  /*0300*/  LDC.64 R2, c[0x0][0x390] ;  /* 0x0000e400ff027b82 */ /* 0x000ea20000000a00 */
[----:B-1----:R-:W-:Y:S01]  /*0310*/  ULEA UR4, UR5, UR4, 0x18 ;  /* 0x0000000405047291 */ /* 0x002fe2000f8ec0ff */
[----:B--2---:R-:W-:-:S08]  /*0320*/  IMAD.WIDE.U32 R2, R13, 0x4, R2 ;  /* 0x000000040d027825 */ /* 0x004fd000078e0002 */
[----:B------:R-:W1:Y:S04]  /*0330*/  LDS R5, [UR4] ;  /* 0x00000004ff057984 */ /* 0x000e680008000800 */
[----:B-1----:R-:W-:Y:S01]  /*0340*/  STG.E desc[UR6][R2.64], R5 ;  /* 0x0000000502007986 */ /* 0x002fe2000c101906 */
[----:B------:R-:W-:Y:S05]  /*0350*/  EXIT ;  /* 0x000000000000794d */ /* 0x000fea0003800000 */
.L_x_5:
[----:B------:R-:W-:-:S00]  /*0360*/  BRA `(.L_x_5) ;  /* 0xfffffffc00fc7947 */ /* 0x000fc0000383ffff */
[----:B------:R-:W-:-:S00]  /*0370*/  NOP ;  /* 0x0000000000007918 */ /* 0x000fc00000000000 */
        /* <DEDUP_REMOVED lines=8> */
.L_x_6:


//--------------------- .nv.shared._Z3dotPfS_S_   --------------------------
	.section	.nv.shared._Z3dotPfS_S_,"aw",@nobits
	.sectionflags	@""
	.align	4
.nv.shared._Z3dotPfS_S_:
	.zero		2048


//--------------------- .nv.shared.reserved.0     --------------------------
	.section	.nv.shared.reserved.0,"aw",@nobits
	.weak		__nv_reservedSMEM_offset_0_alias
	.size		__nv_reservedSMEM_offset_0_alias, 0, 64
	.other		__nv_reservedSMEM_offset_0_alias,@"STO_CUDA_RESERVED_SHARED STV_DEFAULT"
__nv_reservedSMEM_offset_0_alias:
	.zero		0
	.zero		64


//--------------------- .nv.constant0._Z3dotPfS_S_ --------------------------
	.section	.nv.constant0._Z3dotPfS_S_,"a",@progbits
	.sectionflags	@""
	.align	4
.nv.constant0._Z3dotPfS_S_:
	.zero		920


//--------------------- SYMBOLS --------------------------

	.type		.nv.reservedSmem.offset0,@object
	.size		.nv.reservedSmem.offset0,0x4
	.type		.nv.reservedSmem.cap,@object
	.size		.nv.reservedSmem.cap,0x4
